	.headerflags	@"EF_CUDA_TEXMODE_UNIFIED EF_CUDA_64BIT_ADDRESS EF_CUDA_SM86 EF_CUDA_VIRTUAL_SM(EF_CUDA_SM86)"
	.elftype	@"ET_EXEC"


//--------------------- .nv.info                  --------------------------
	.section	.nv.info,"",@"SHT_CUDA_INFO"
	.align	4


	//----- nvinfo : EIATTR_REGCOUNT
	.align		4
        /*0000*/ 	.byte	0x04, 0x2f
        /*0002*/ 	.short	(.L_1 - .L_0)
	.align		4
.L_0:
        /*0004*/ 	.word	index@(triton_poi_fused_cat_10)
        /*0008*/ 	.word	0x00000016


	//----- nvinfo : EIATTR_MIN_STACK_SIZE
	.align		4
.L_1:
        /*000c*/ 	.byte	0x04, 0x12
        /*000e*/ 	.short	(.L_3 - .L_2)
	.align		4
.L_2:
        /*0010*/ 	.word	index@(triton_poi_fused_cat_10)
        /*0014*/ 	.word	0x00000000


	//----- nvinfo : EIATTR_FRAME_SIZE
	.align		4
.L_3:
        /*0018*/ 	.byte	0x04, 0x11
        /*001a*/ 	.short	(.L_5 - .L_4)
	.align		4
.L_4:
        /*001c*/ 	.word	index@(triton_poi_fused_cat_10)
        /*0020*/ 	.word	0x00000000


	//----- nvinfo : EIATTR_MIN_STACK_SIZE
	.align		4
.L_5:
        /*0024*/ 	.byte	0x04, 0x12
        /*0026*/ 	.short	(.L_7 - .L_6)
	.align		4
.L_6:
        /*0028*/ 	.word	index@(triton_poi_fused_cat_10)
        /*002c*/ 	.word	0x00000000
.L_7:


//--------------------- .nv.info.triton_poi_fused_cat_10 --------------------------
	.section	.nv.info.triton_poi_fused_cat_10,"",@"SHT_CUDA_INFO"
	.sectionflags	@""
	.align	4


	//----- nvinfo : EIATTR_CUDA_API_VERSION
	.align		4
        /*0000*/ 	.byte	0x04, 0x37
        /*0002*/ 	.short	(.L_9 - .L_8)
.L_8:
        /*0004*/ 	.word	0x0000007c


	//----- nvinfo : EIATTR_SW2861232_WAR
	.align		4
.L_9:
        /*0008*/ 	.byte	0x01, 0x35
	.zero		2


	//----- nvinfo : EIATTR_PARAM_CBANK
	.align		4
        /*000c*/ 	.byte	0x04, 0x0a
        /*000e*/ 	.short	(.L_11 - .L_10)
	.align		4
.L_10:
        /*0010*/ 	.word	index@(.nv.constant0.triton_poi_fused_cat_10)
        /*0014*/ 	.short	0x0160
        /*0016*/ 	.short	0x0028


	//----- nvinfo : EIATTR_CBANK_PARAM_SIZE
	.align		4
.L_11:
        /*0018*/ 	.byte	0x03, 0x19
        /*001a*/ 	.short	0x0028


	//----- nvinfo : EIATTR_KPARAM_INFO
	.align		4
        /*001c*/ 	.byte	0x04, 0x17
        /*001e*/ 	.short	(.L_13 - .L_12)
.L_12:
        /*0020*/ 	.word	0x00000000
        /*0024*/ 	.short	0x0004
        /*0026*/ 	.short	0x0020
        /*0028*/ 	.byte	0x00, 0xf4, 0x21, 0x00


	//----- nvinfo : EIATTR_KPARAM_INFO
	.align		4
.L_13:
        /*002c*/ 	.byte	0x04, 0x17
        /*002e*/ 	.short	(.L_15 - .L_14)
.L_14:
        /*0030*/ 	.word	0x00000000
        /*0034*/ 	.short	0x0003
        /*0036*/ 	.short	0x0018
        /*0038*/ 	.byte	0x00, 0xf0, 0x11, 0x00


	//----- nvinfo : EIATTR_KPARAM_INFO
	.align		4
.L_15:
        /*003c*/ 	.byte	0x04, 0x17
        /*003e*/ 	.short	(.L_17 - .L_16)
.L_16:
        /*0040*/ 	.word	0x00000000
        /*0044*/ 	.short	0x0002
        /*0046*/ 	.short	0x0010
        /*0048*/ 	.byte	0x00, 0xf4, 0x21, 0x00


	//----- nvinfo : EIATTR_KPARAM_INFO
	.align		4
.L_17:
        /*004c*/ 	.byte	0x04, 0x17
        /*004e*/ 	.short	(.L_19 - .L_18)
.L_18:
        /*0050*/ 	.word	0x00000000
        /*0054*/ 	.short	0x0001
        /*0056*/ 	.short	0x0008
        /*0058*/ 	.byte	0x00, 0xf4, 0x21, 0x00


	//----- nvinfo : EIATTR_KPARAM_INFO
	.align		4
.L_19:
        /*005c*/ 	.byte	0x04, 0x17
        /*005e*/ 	.short	(.L_21 - .L_20)
.L_20:
        /*0060*/ 	.word	0x00000000
        /*0064*/ 	.short	0x0000
        /*0066*/ 	.short	0x0000
        /*0068*/ 	.byte	0x00, 0xf4, 0x21, 0x00


	//----- nvinfo : EIATTR_MAXREG_COUNT
	.align		4
.L_21:
        /*006c*/ 	.byte	0x03, 0x1b
        /*006e*/ 	.short	0x00ff


	//----- nvinfo : EIATTR_EXIT_INSTR_OFFSETS
	.align		4
        /*0070*/ 	.byte	0x04, 0x1c
        /*0072*/ 	.short	(.L_23 - .L_22)


	//   ....[0]....
.L_22:
        /*0074*/ 	.word	0x000004f0


	//----- nvinfo : EIATTR_REQNTID
	.align		4
.L_23:
        /*0078*/ 	.byte	0x04, 0x10
        /*007a*/ 	.short	(.L_25 - .L_24)
.L_24:
        /*007c*/ 	.word	0x00000080
        /*0080*/ 	.word	0x00000001
        /*0084*/ 	.word	0x00000001
.L_25:


//--------------------- .nv.callgraph             --------------------------
	.section	.nv.callgraph,"",@"SHT_CUDA_CALLGRAPH"
	.align	4
	.sectionentsize	8
	.align		4
        /*0000*/ 	.word	0x00000000
	.align		4
        /*0004*/ 	.word	0xffffffff
	.align		4
        /*0008*/ 	.word	0x00000000
	.align		4
        /*000c*/ 	.word	0xfffffffe
	.align		4
        /*0010*/ 	.word	0x00000000
	.align		4
        /*0014*/ 	.word	0xfffffffd
	.align		4
        /*0018*/ 	.word	0x00000000
	.align		4
        /*001c*/ 	.word	0xfffffffc


//--------------------- .nv.rel.action            --------------------------
	.section	.nv.rel.action,"",@"SHT_CUDA_RELOCINFO"
	.align	8
	.sectionentsize	8
        /*0000*/ 	.byte	0x73, 0x00, 0x00, 0x00, 0x00, 0x00, 0x00, 0x00, 0x00, 0x00, 0x00, 0x11, 0x25, 0x00, 0x05, 0x36


//--------------------- .nv.constant0.triton_poi_fused_cat_10 --------------------------
	.section	.nv.constant0.triton_poi_fused_cat_10,"a",@progbits
	.sectionflags	@""
	.align	4
.nv.constant0.triton_poi_fused_cat_10:
	.zero		392


//--------------------- .text.triton_poi_fused_cat_10 --------------------------
	.section	.text.triton_poi_fused_cat_10,"ax",@progbits
	.sectioninfo	@"SHI_REGISTERS=22"
	.align	128
        .global         triton_poi_fused_cat_10
        .type           triton_poi_fused_cat_10,@function
        .size           triton_poi_fused_cat_10,(.L_x_1 - triton_poi_fused_cat_10)
        .other          triton_poi_fused_cat_10,@"STO_CUDA_ENTRY STV_DEFAULT"
triton_poi_fused_cat_10:
.text.triton_poi_fused_cat_10:
[----:B------:R-:W-:Y:S02]  /*0000*/  IMAD.MOV.U32 R1, RZ, RZ, c[0x0][0x28] ;  /* 0x00000a00ff017624 */ /* 0x000fe400078e00ff */
[----:B------:R-:W0:Y:S01]  /*0010*/  S2R R0, SR_TID.X ;  /* 0x0000000000007919 */ /* 0x000e220000002100 */
[----:B------:R-:W-:Y:S01]  /*0020*/  IMAD.MOV.U32 R2, RZ, RZ, RZ ;  /* 0x000000ffff027224 */ /* 0x000fe200078e00ff */
[----:B------:R-:W-:Y:S01]  /*0030*/  ULDC.64 UR4, c[0x0][0x118] ;  /* 0x0000460000047ab9 */ /* 0x000fe20000000a00 */
[----:B------:R-:W-:Y:S01]  /*0040*/  IMAD.MOV.U32 R19, RZ, RZ, 0x2 ;  /* 0x00000002ff137424 */ /* 0x000fe200078e00ff */
[----:B------:R-:W1:Y:S01]  /*0050*/  S2R R3, SR_CTAID.X ;  /* 0x0000000000037919 */ /* 0x000e620000002500 */
[----:B0-----:R-:W-:-:S05]  /*0060*/  IMAD.SHL.U32 R0, R0, 0x8, RZ ;  /* 0x0000000800007824 */ /* 0x001fca00078e00ff */
[----:B------:R-:W-:-:S05]  /*0070*/  LOP3.LUT R0, R0, 0x3f8, RZ, 0xc0, !PT ;  /* 0x000003f800007812 */ /* 0x000fca00078ec0ff */
[----:B-1----:R-:W-:-:S04]  /*0080*/  IMAD R3, R3, 0x400, R0 ;  /* 0x0000040003037824 */ /* 0x002fc800078e0200 */
[----:B------:R-:W-:-:S05]  /*0090*/  IMAD.HI R0, R3, -0x5f5f5f5f, R2 ;  /* 0xa0a0a0a103007827 */ /* 0x000fca00078e0202 */
[----:B------:R-:W-:-:S04]  /*00a0*/  SHF.R.U32.HI R5, RZ, 0x1f, R0 ;  /* 0x0000001fff057819 */ /* 0x000fc80000011600 */
[----:B------:R-:W-:-:S04]  /*00b0*/  LEA.HI.SX32 R2, R0, R5, 0xe ;  /* 0x0000000500027211 */ /* 0x000fc800078f72ff */
[----:B------:R-:W-:-:S05]  /*00c0*/  PRMT R0, R2, 0x9910, RZ ;  /* 0x0000991002007816 */ /* 0x000fca00000000ff */
[----:B------:R-:W-:-:S05]  /*00d0*/  IMAD R0, R0, 0x2aab, RZ ;  /* 0x00002aab00007824 */ /* 0x000fca00078e02ff */
[----:B------:R-:W-:-:S04]  /*00e0*/  SHF.R.S32.HI R0, RZ, 0x10, R0 ;  /* 0x00000010ff007819 */ /* 0x000fc80000011400 */
[----:B------:R-:W-:-:S04]  /*00f0*/  LOP3.LUT R5, R0, 0xffff, RZ, 0xc0, !PT ;  /* 0x0000ffff00057812 */ /* 0x000fc800078ec0ff */
[----:B------:R-:W-:-:S04]  /*0100*/  SHF.R.U32.HI R0, RZ, 0x1, R5 ;  /* 0x00000001ff007819 */ /* 0x000fc80000011605 */
[----:B------:R-:W-:-:S04]  /*0110*/  LEA.HI R0, R5, R0, RZ, 0x11 ;  /* 0x0000000005007211 */ /* 0x000fc800078f88ff */
[----:B------:R-:W-:Y:S01]  /*0120*/  PRMT R4, R0, 0x9910, RZ ;  /* 0x0000991000047816 */ /* 0x000fe200000000ff */
[----:B------:R-:W-:-:S04]  /*0130*/  IMAD.HI R0, R3, 0x2aaaaaab, RZ ;  /* 0x2aaaaaab03007827 */ /* 0x000fc800078e02ff */
[----:B------:R-:W-:Y:S01]  /*0140*/  IMAD R4, R4, 0xc, RZ ;  /* 0x0000000c04047824 */ /* 0x000fe200078e02ff */
[----:B------:R-:W-:-:S03]  /*0150*/  SHF.R.U32.HI R5, RZ, 0x1f, R0 ;  /* 0x0000001fff057819 */ /* 0x000fc60000011600 */
[----:B------:R-:W-:Y:S01]  /*0160*/  IMAD.MOV R4, RZ, RZ, -R4 ;  /* 0x000000ffff047224 */ /* 0x000fe200078e0a04 */
[----:B------:R-:W-:-:S04]  /*0170*/  LEA.HI.SX32 R5, R0, R5, 0x1c ;  /* 0x0000000500057211 */ /* 0x000fc800078fe2ff */
[----:B------:R-:W-:Y:S01]  /*0180*/  PRMT R7, R4, 0x7710, RZ ;  /* 0x0000771004077816 */ /* 0x000fe200000000ff */
[----:B------:R-:W-:-:S04]  /*0190*/  IMAD.HI R0, R5, 0x78787879, RZ ;  /* 0x7878787905007827 */ /* 0x000fc800078e02ff */
[----:B------:R-:W-:Y:S01]  /*01a0*/  IMAD.IADD R2, R2, 0x1, R7 ;  /* 0x0000000102027824 */ /* 0x000fe200078e0207 */
[----:B------:R-:W-:-:S04]  /*01b0*/  SHF.R.U32.HI R7, RZ, 0x1f, R0 ;  /* 0x0000001fff077819 */ /* 0x000fc80000011600 */
[----:B------:R-:W-:Y:S01]  /*01c0*/  PRMT R4, R2, 0x9910, RZ ;  /* 0x0000991002047816 */ /* 0x000fe200000000ff */
[----:B------:R-:W-:Y:S01]  /*01d0*/  IMAD.MOV.U32 R2, RZ, RZ, RZ ;  /* 0x000000ffff027224 */ /* 0x000fe200078e00ff */
[----:B------:R-:W-:-:S03]  /*01e0*/  LEA.HI.SX32 R0, R0, R7, 0x15 ;  /* 0x0000000700007211 */ /* 0x000fc600078faaff */
[----:B------:R-:W-:-:S04]  /*01f0*/  IMAD.HI R2, R3, -0x29d47f29, R2 ;  /* 0xd62b80d703027827 */ /* 0x000fc800078e0202 */
[----:B------:R-:W-:Y:S01]  /*0200*/  IMAD R4, R4, 0x60, RZ ;  /* 0x0000006004047824 */ /* 0x000fe200078e02ff */
[----:B------:R-:W-:Y:S01]  /*0210*/  SHF.R.U32.HI R7, RZ, 0x1f, R2 ;  /* 0x0000001fff077819 */ /* 0x000fe20000011602 */
[----:B------:R-:W-:Y:S02]  /*0220*/  IMAD R0, R0, -0x1100, R5 ;  /* 0xffffef0000007824 */ /* 0x000fe400078e0205 */
[----:B------:R-:W-:Y:S01]  /*0230*/  IMAD R5, R5, -0x60, R3 ;  /* 0xffffffa005057824 */ /* 0x000fe200078e0203 */
[----:B------:R-:W-:Y:S02]  /*0240*/  LEA.HI.SX32 R7, R2, R7, 0xa ;  /* 0x0000000702077211 */ /* 0x000fe400078f52ff */
[----:B------:R-:W-:Y:S01]  /*0250*/  PRMT R2, R4, 0x9910, RZ ;  /* 0x0000991004027816 */ /* 0x000fe200000000ff */
[----:B------:R-:W-:Y:S01]  /*0260*/  IMAD R4, R0, 0xd80, RZ ;  /* 0x00000d8000047824 */ /* 0x000fe200078e02ff */
[----:B------:R-:W-:Y:S01]  /*0270*/  SHF.R.S32.HI R10, RZ, 0x1f, R5 ;  /* 0x0000001fff0a7819 */ /* 0x000fe20000011405 */
[----:B------:R-:W-:Y:S01]  /*0280*/  IMAD R6, R7, 0xd8000, RZ ;  /* 0x000d800007067824 */ /* 0x000fe200078e02ff */
[----:B------:R-:W-:-:S02]  /*0290*/  SHF.R.S32.HI R9, RZ, 0x1f, R2 ;  /* 0x0000001fff097819 */ /* 0x000fc40000011402 */
[----:B------:R-:W-:Y:S02]  /*02a0*/  SHF.R.S32.HI R8, RZ, 0x1f, R4 ;  /* 0x0000001fff087819 */ /* 0x000fe40000011404 */
[CCC-:B------:R-:W-:Y:S02]  /*02b0*/  IADD3 R11, P0, P1, R4.reuse, R5.reuse, R2.reuse ;  /* 0x00000005040b7210 */ /* 0x1c0fe4000791e002 */
[----:B------:R-:W-:Y:S02]  /*02c0*/  IADD3 R2, R4, R5, R2 ;  /* 0x0000000504027210 */ /* 0x000fe40007ffe002 */
[----:B------:R-:W-:Y:S02]  /*02d0*/  IADD3.X R9, R8, R10, R9, P0, P1 ;  /* 0x0000000a08097210 */ /* 0x000fe400007e2409 */
[----:B------:R-:W-:Y:S01]  /*02e0*/  IADD3 R8, P0, R6, R11, RZ ;  /* 0x0000000b06087210 */ /* 0x000fe20007f1e0ff */
[----:B------:R-:W-:Y:S01]  /*02f0*/  IMAD R2, R7, 0xd80000, R2 ;  /* 0x00d8000007027824 */ /* 0x000fe200078e0202 */
[----:B------:R-:W-:Y:S01]  /*0300*/  ISETP.GT.AND P1, PT, R0, 0xff, PT ;  /* 0x000000ff0000780c */ /* 0x000fe20003f24270 */
[----:B------:R-:W-:Y:S01]  /*0310*/  CS2R R10, SRZ ;  /* 0x00000000000a7805 */ /* 0x000fe2000001ff00 */
[----:B------:R-:W-:-:S02]  /*0320*/  LEA.HI.X.SX32 R5, R6, R9, 0x1, P0 ;  /* 0x0000000906057211 */ /* 0x000fc400000f0eff */
[----:B------:R-:W-:Y:S01]  /*0330*/  ISETP.GE.AND P0, PT, R0, 0x100, PT ;  /* 0x000001000000780c */ /* 0x000fe20003f06270 */
[----:B------:R-:W-:Y:S01]  /*0340*/  CS2R R6, SRZ ;  /* 0x0000000000067805 */ /* 0x000fe2000001ff00 */
[----:B------:R-:W-:Y:S02]  /*0350*/  LEA R14, P2, R8, c[0x0][0x160], 0x1 ;  /* 0x00005800080e7a11 */ /* 0x000fe400078408ff */
[----:B------:R-:W-:Y:S02]  /*0360*/  IADD3 R2, R2, -0xd7700, RZ ;  /* 0xfff2890002027810 */ /* 0x000fe40007ffe0ff */
[----:B------:R-:W-:Y:S02]  /*0370*/  LEA.HI.X R15, R8, c[0x0][0x164], R5, 0x1, P2 ;  /* 0x00005900080f7a11 */ /* 0x000fe400010f0c05 */
[----:B------:R-:W-:Y:S01]  /*0380*/  CS2R R4, SRZ ;  /* 0x0000000000047805 */ /* 0x000fe2000001ff00 */
[----:B------:R-:W-:Y:S01]  /*0390*/  CS2R R8, SRZ ;  /* 0x0000000000087805 */ /* 0x000fe2000001ff00 */
[----:B------:R-:W-:-:S04]  /*03a0*/  IMAD.WIDE R12, R2, R19, c[0x0][0x168] ;  /* 0x00005a00020c7625 */ /* 0x000fc800078e0213 */
[----:B------:R-:W2:Y:S04]  /*03b0*/  @!P0 LDG.E.128 R4, [R14.64+0x1200] ;  /* 0x001200040e048981 */ /* 0x000ea8000c1e1d00 */
[----:B------:R-:W3:Y:S01]  /*03c0*/  @P1 LDG.E.128 R8, [R12.64] ;  /* 0x000000040c081981 */ /* 0x000ee2000c1e1d00 */
[----:B------:R-:W-:Y:S01]  /*03d0*/  IMAD.WIDE R2, R3, R19, c[0x0][0x170] ;  /* 0x00005c0003027625 */ /* 0x000fe200078e0213 */
[----:B--2---:R-:W-:Y:S02]  /*03e0*/  PRMT R0, R0, 0x7610, R4 ;  /* 0x0000761000007816 */ /* 0x004fe40000000004 */
[C---:B---3--:R-:W-:Y:S02]  /*03f0*/  SEL R17, R4.reuse, R8, !P0 ;  /* 0x0000000804117207 */ /* 0x048fe40004000000 */
[----:B------:R-:W-:-:S02]  /*0400*/  PRMT R4, R4, 0x7610, R5 ;  /* 0x0000761004047816 */ /* 0x000fc40000000005 */
[----:B------:R-:W-:Y:S02]  /*0410*/  SEL R5, R5, R9, !P0 ;  /* 0x0000000905057207 */ /* 0x000fe40004000000 */
[----:B------:R-:W-:Y:S02]  /*0420*/  @P0 PRMT R0, R0, 0x7610, R8 ;  /* 0x0000761000000816 */ /* 0x000fe40000000008 */
[----:B------:R-:W-:Y:S02]  /*0430*/  PRMT R5, R5, 0x7610, R6 ;  /* 0x0000761005057816 */ /* 0x000fe40000000006 */
[----:B------:R-:W-:Y:S02]  /*0440*/  SEL R6, R6, R10, !P0 ;  /* 0x0000000a06067207 */ /* 0x000fe40004000000 */
[----:B------:R-:W-:Y:S02]  /*0450*/  @P0 PRMT R4, R4, 0x7610, R9 ;  /* 0x0000761004040816 */ /* 0x000fe40000000009 */
[----:B------:R-:W-:-:S02]  /*0460*/  PRMT R6, R6, 0x7610, R7 ;  /* 0x0000761006067816 */ /* 0x000fc40000000007 */
[----:B------:R-:W-:Y:S02]  /*0470*/  SEL R7, R7, R11, !P0 ;  /* 0x0000000b07077207 */ /* 0x000fe40004000000 */
[----:B------:R-:W-:Y:S02]  /*0480*/  @P0 PRMT R5, R5, 0x7610, R10 ;  /* 0x0000761005050816 */ /* 0x000fe4000000000a */
[----:B------:R-:W-:Y:S02]  /*0490*/  @P0 PRMT R6, R6, 0x7610, R11 ;  /* 0x0000761006060816 */ /* 0x000fe4000000000b */
[----:B------:R-:W-:Y:S02]  /*04a0*/  PRMT R8, R17, 0x7610, R0 ;  /* 0x0000761011087816 */ /* 0x000fe40000000000 */
[----:B------:R-:W-:Y:S02]  /*04b0*/  PRMT R9, R5, 0x7610, R4 ;  /* 0x0000761005097816 */ /* 0x000fe40000000004 */
[----:B------:R-:W-:-:S02]  /*04c0*/  PRMT R10, R6, 0x7610, R5 ;  /* 0x00007610060a7816 */ /* 0x000fc40000000005 */
[----:B------:R-:W-:-:S05]  /*04d0*/  PRMT R11, R7, 0x7610, R6 ;  /* 0x00007610070b7816 */ /* 0x000fca0000000006 */
[----:B------:R-:W-:Y:S01]  /*04e0*/  STG.E.128 [R2.64], R8 ;  /* 0x0000000802007986 */ /* 0x000fe2000c101d04 */
[----:B------:R-:W-:Y:S05]  /*04f0*/  EXIT ;  /* 0x000000000000794d */ /* 0x000fea0003800000 */
.L_x_0:
[----:B------:R-:W-:-:S00]  /*0500*/  BRA `(.L_x_0) ;  /* 0xfffffff000007947 */ /* 0x000fc0000383ffff */
[----:B------:R-:W-:-:S00]  /*0510*/  NOP ;  /* 0x0000000000007918 */ /* 0x000fc00000000000 */
        /* <DEDUP_REMOVED lines=14> */
.L_x_1:
